	.headerflags	@"EF_CUDA_TEXMODE_UNIFIED EF_CUDA_64BIT_ADDRESS EF_CUDA_ACCELERATORS EF_CUDA_SM90 EF_CUDA_VIRTUAL_SM(EF_CUDA_SM90)"
	.elftype	@"ET_EXEC"


//--------------------- .nv.info                  --------------------------
	.section	.nv.info,"",@"SHT_CUDA_INFO"
	.align	4


	//----- nvinfo : EIATTR_REGCOUNT
	.align		4
        /*0000*/ 	.byte	0x04, 0x2f
        /*0002*/ 	.short	(.L_1 - .L_0)
	.align		4
.L_0:
        /*0004*/ 	.word	index@(triton_per_fused_mean_14)
        /*0008*/ 	.word	0x00000019


	//----- nvinfo : EIATTR_MIN_STACK_SIZE
	.align		4
.L_1:
        /*000c*/ 	.byte	0x04, 0x12
        /*000e*/ 	.short	(.L_3 - .L_2)
	.align		4
.L_2:
        /*0010*/ 	.word	index@(triton_per_fused_mean_14)
        /*0014*/ 	.word	0x00000000


	//----- nvinfo : EIATTR_FRAME_SIZE
	.align		4
.L_3:
        /*0018*/ 	.byte	0x04, 0x11
        /*001a*/ 	.short	(.L_5 - .L_4)
	.align		4
.L_4:
        /*001c*/ 	.word	index@(triton_per_fused_mean_14)
        /*0020*/ 	.word	0x00000000


	//----- nvinfo : EIATTR_MIN_STACK_SIZE
	.align		4
.L_5:
        /*0024*/ 	.byte	0x04, 0x12
        /*0026*/ 	.short	(.L_7 - .L_6)
	.align		4
.L_6:
        /*0028*/ 	.word	index@(triton_per_fused_mean_14)
        /*002c*/ 	.word	0x00000000
.L_7:


//--------------------- .nv.info.triton_per_fused_mean_14 --------------------------
	.section	.nv.info.triton_per_fused_mean_14,"",@"SHT_CUDA_INFO"
	.sectionflags	@""
	.align	4


	//----- nvinfo : EIATTR_CUDA_API_VERSION
	.align		4
        /*0000*/ 	.byte	0x04, 0x37
        /*0002*/ 	.short	(.L_9 - .L_8)
.L_8:
        /*0004*/ 	.word	0x0000007c


	//----- nvinfo : EIATTR_KPARAM_INFO
	.align		4
.L_9:
        /*0008*/ 	.byte	0x04, 0x17
        /*000a*/ 	.short	(.L_11 - .L_10)
.L_10:
        /*000c*/ 	.word	0x00000000
        /*0010*/ 	.short	0x0003
        /*0012*/ 	.short	0x0014
        /*0014*/ 	.byte	0x00, 0xf0, 0x11, 0x00


	//----- nvinfo : EIATTR_KPARAM_INFO
	.align		4
.L_11:
        /*0018*/ 	.byte	0x04, 0x17
        /*001a*/ 	.short	(.L_13 - .L_12)
.L_12:
        /*001c*/ 	.word	0x00000000
        /*0020*/ 	.short	0x0002
        /*0022*/ 	.short	0x0010
        /*0024*/ 	.byte	0x00, 0xf0, 0x11, 0x00


	//----- nvinfo : EIATTR_KPARAM_INFO
	.align		4
.L_13:
        /*0028*/ 	.byte	0x04, 0x17
        /*002a*/ 	.short	(.L_15 - .L_14)
.L_14:
        /*002c*/ 	.word	0x00000000
        /*0030*/ 	.short	0x0001
        /*0032*/ 	.short	0x0008
        /*0034*/ 	.byte	0x00, 0xf4, 0x21, 0x00


	//----- nvinfo : EIATTR_KPARAM_INFO
	.align		4
.L_15:
        /*0038*/ 	.byte	0x04, 0x17
        /*003a*/ 	.short	(.L_17 - .L_16)
.L_16:
        /*003c*/ 	.word	0x00000000
        /*0040*/ 	.short	0x0000
        /*0042*/ 	.short	0x0000
        /*0044*/ 	.byte	0x00, 0xf4, 0x21, 0x00


	//----- nvinfo : EIATTR_SPARSE_MMA_MASK
	.align		4
.L_17:
        /*0048*/ 	.byte	0x03, 0x50
        /*004a*/ 	.short	0x0000


	//----- nvinfo : EIATTR_MAXREG_COUNT
	.align		4
        /*004c*/ 	.byte	0x03, 0x1b
        /*004e*/ 	.short	0x00ff


	//----- nvinfo : EIATTR_COOP_GROUP_MASK_REGIDS
	.align		4
        /*0050*/ 	.byte	0x04, 0x29
        /*0052*/ 	.short	(.L_19 - .L_18)


	//   ....[0]....
.L_18:
        /*0054*/ 	.word	0xffffffff


	//   ....[1]....
        /*0058*/ 	.word	0xffffffff


	//   ....[2]....
        /*005c*/ 	.word	0xffffffff


	//   ....[3]....
        /*0060*/ 	.word	0xffffffff


	//----- nvinfo : EIATTR_COOP_GROUP_INSTR_OFFSETS
	.align		4
.L_19:
        /*0064*/ 	.byte	0x04, 0x28
        /*0066*/ 	.short	(.L_21 - .L_20)


	//   ....[0]....
.L_20:
        /*0068*/ 	.word	0x00000320


	//   ....[1]....
        /*006c*/ 	.word	0x00000330


	//   ....[2]....
        /*0070*/ 	.word	0x00000340


	//   ....[3]....
        /*0074*/ 	.word	0x00000350


	//----- nvinfo : EIATTR_EXIT_INSTR_OFFSETS
	.align		4
.L_21:
        /*0078*/ 	.byte	0x04, 0x1c
        /*007a*/ 	.short	(.L_23 - .L_22)


	//   ....[0]....
.L_22:
        /*007c*/ 	.word	0x000004f0


	//   ....[1]....
        /*0080*/ 	.word	0x00000530


	//----- nvinfo : EIATTR_REQNTID
	.align		4
.L_23:
        /*0084*/ 	.byte	0x04, 0x10
        /*0086*/ 	.short	(.L_25 - .L_24)
.L_24:
        /*0088*/ 	.word	0x00000080
        /*008c*/ 	.word	0x00000001
        /*0090*/ 	.word	0x00000001


	//----- nvinfo : EIATTR_CBANK_PARAM_SIZE
	.align		4
.L_25:
        /*0094*/ 	.byte	0x03, 0x19
        /*0096*/ 	.short	0x0018


	//----- nvinfo : EIATTR_PARAM_CBANK
	.align		4
        /*0098*/ 	.byte	0x04, 0x0a
        /*009a*/ 	.short	(.L_27 - .L_26)
	.align		4
.L_26:
        /*009c*/ 	.word	index@(.nv.constant0.triton_per_fused_mean_14)
        /*00a0*/ 	.short	0x0210
        /*00a2*/ 	.short	0x0018


	//----- nvinfo : EIATTR_SW_WAR
	.align		4
.L_27:
        /*00a4*/ 	.byte	0x04, 0x36
        /*00a6*/ 	.short	(.L_29 - .L_28)
.L_28:
        /*00a8*/ 	.word	0x00000008
.L_29:


//--------------------- .nv.callgraph             --------------------------
	.section	.nv.callgraph,"",@"SHT_CUDA_CALLGRAPH"
	.align	4
	.sectionentsize	8
	.align		4
        /*0000*/ 	.word	0x00000000
	.align		4
        /*0004*/ 	.word	0xffffffff
	.align		4
        /*0008*/ 	.word	0x00000000
	.align		4
        /*000c*/ 	.word	0xfffffffe
	.align		4
        /*0010*/ 	.word	0x00000000
	.align		4
        /*0014*/ 	.word	0xfffffffd
	.align		4
        /*0018*/ 	.word	0x00000000
	.align		4
        /*001c*/ 	.word	0xfffffffc


//--------------------- .text.triton_per_fused_mean_14 --------------------------
	.section	.text.triton_per_fused_mean_14,"ax",@progbits
	.sectionflags	@"SHF_BARRIERS=1"
	.align	128
        .global         triton_per_fused_mean_14
        .type           triton_per_fused_mean_14,@function
        .size           triton_per_fused_mean_14,(.L_x_1 - triton_per_fused_mean_14)
        .other          triton_per_fused_mean_14,@"STO_CUDA_ENTRY STV_DEFAULT"
triton_per_fused_mean_14:
.text.triton_per_fused_mean_14:
[----:B------:R-:W0:Y:S02]  /*0000*/  LDC R1, c[0x0][0x28] ;  /* 0x00000a00ff017b82 */ /* 0x000e240000000800 */
[----:B------:R-:W1:Y:S01]  /*0010*/  S2R R8, SR_TID.X ;  /* 0x0000000000087919 */ /* 0x000e620000002100 */
[----:B------:R-:W2:Y:S01]  /*0020*/  LDC.64 R2, c[0x0][0x218] ;  /* 0x00008600ff027b82 */ /* 0x000ea20000000a00 */
[----:B------:R-:W-:Y:S01]  /*0030*/  ULDC.64 UR6, c[0x0][0x208] ;  /* 0x0000820000067ab9 */ /* 0x000fe20000000a00 */
[----:B------:R-:W3:Y:S01]  /*0040*/  S2R R0, SR_CTAID.X ;  /* 0x0000000000007919 */ /* 0x000ee20000002500 */
[----:B-1----:R-:W-:-:S05]  /*0050*/  IMAD.SHL.U32 R11, R8, 0x4, RZ ;  /* 0x00000004080b7824 */ /* 0x002fca00078e00ff */
[----:B------:R-:W-:-:S04]  /*0060*/  LOP3.LUT R9, R11, 0xfc, RZ, 0xc0, !PT ;  /* 0x000000fc0b097812 */ /* 0x000fc800078ec0ff */
[----:B---3--:R-:W-:-:S04]  /*0070*/  PRMT R5, R9, 0x6540, R0 ;  /* 0x0000654009057816 */ /* 0x008fc80000000000 */
[----:B------:R-:W-:Y:S02]  /*0080*/  SHF.R.S32.HI R4, RZ, 0x1f, R5 ;  /* 0x0000001fff047819 */ /* 0x000fe40000011405 */
[----:B------:R-:W-:Y:S02]  /*0090*/  ISETP.GE.AND P0, PT, R5, 0x100, PT ;  /* 0x000001000500780c */ /* 0x000fe40003f06270 */
[----:B------:R-:W-:Y:S02]  /*00a0*/  LEA.HI R6, R4, R5, RZ, 0x6 ;  /* 0x0000000504067211 */ /* 0x000fe400078f30ff */
[----:B------:R-:W-:Y:S02]  /*00b0*/  LOP3.LUT R4, R8, 0x40, RZ, 0xc0, !PT ;  /* 0x0000004008047812 */ /* 0x000fe400078ec0ff */
[C---:B------:R-:W-:Y:S01]  /*00c0*/  LOP3.LUT R7, R6.reuse, 0xffffffc0, RZ, 0xc0, !PT ;  /* 0xffffffc006077812 */ /* 0x040fe200078ec0ff */
[----:B------:R-:W-:-:S03]  /*00d0*/  IMAD.SHL.U32 R6, R6, 0x2, RZ ;  /* 0x0000000206067824 */ /* 0x000fc600078e00ff */
[----:B------:R-:W-:Y:S02]  /*00e0*/  IADD3 R4, R4, R5, -R7 ;  /* 0x0000000504047210 */ /* 0x000fe40007ffe807 */
[----:B------:R-:W-:-:S05]  /*00f0*/  LOP3.LUT R7, R6, 0xffffff80, RZ, 0xc0, !PT ;  /* 0xffffff8006077812 */ /* 0x000fca00078ec0ff */
[----:B------:R-:W-:Y:S01]  /*0100*/  IMAD.IADD R7, R4, 0x1, R7 ;  /* 0x0000000104077824 */ /* 0x000fe200078e0207 */
[----:B------:R-:W-:-:S03]  /*0110*/  CS2R R4, SRZ ;  /* 0x0000000000047805 */ /* 0x000fc6000001ff00 */
[----:B--2---:R-:W-:Y:S01]  /*0120*/  IMAD.WIDE R16, R7, 0x4, R2 ;  /* 0x0000000407107825 */ /* 0x004fe200078e0202 */
[----:B------:R-:W-:-:S06]  /*0130*/  CS2R R6, SRZ ;  /* 0x0000000000067805 */ /* 0x000fcc000001ff00 */
[----:B------:R-:W2:Y:S01]  /*0140*/  @!P0 LDG.E.128 R4, desc[UR6][R16.64] ;  /* 0x0000000610048981 */ /* 0x000ea2000c1e1d00 */
[----:B------:R-:W1:Y:S01]  /*0150*/  S2UR UR5, SR_CgaCtaId ;  /* 0x00000000000579c3 */ /* 0x000e620000008800 */
[----:B------:R-:W-:Y:S01]  /*0160*/  UMOV UR4, 0x400 ;  /* 0x0000040000047882 */ /* 0x000fe20000000000 */
[----:B------:R-:W-:Y:S01]  /*0170*/  IMAD.SHL.U32 R2, R9, 0x8, RZ ;  /* 0x0000000809027824 */ /* 0x000fe200078e00ff */
[----:B------:R-:W-:Y:S02]  /*0180*/  SHF.R.U32.HI R3, RZ, 0x4, R8 ;  /* 0x00000004ff037819 */ /* 0x000fe40000011608 */
[----:B------:R-:W-:Y:S02]  /*0190*/  ISETP.GE.AND P1, PT, R8, 0x200, PT ;  /* 0x000002000800780c */ /* 0x000fe40003f26270 */
[----:B------:R-:W-:Y:S01]  /*01a0*/  LOP3.LUT R3, R2, 0x4, R3, 0xf8, !PT ;  /* 0x0000000402037812 */ /* 0x000fe200078ef803 */
[----:B-1----:R-:W-:Y:S01]  /*01b0*/  UPRMT UR4, UR5, 0x654, UR4 ;  /* 0x0000065405047896 */ /* 0x002fe20008000004 */
[----:B--2---:R-:W-:-:S02]  /*01c0*/  SEL R4, R4, RZ, !P0 ;  /* 0x000000ff04047207 */ /* 0x004fc40004000000 */
[----:B------:R-:W-:Y:S02]  /*01d0*/  SEL R5, R5, RZ, !P0 ;  /* 0x000000ff05057207 */ /* 0x000fe40004000000 */
[----:B------:R-:W-:Y:S02]  /*01e0*/  SEL R6, R6, RZ, !P0 ;  /* 0x000000ff06067207 */ /* 0x000fe40004000000 */
[----:B------:R-:W-:Y:S02]  /*01f0*/  SEL R7, R7, RZ, !P0 ;  /* 0x000000ff07077207 */ /* 0x000fe40004000000 */
[----:B------:R-:W-:Y:S02]  /*0200*/  SEL R4, R4, RZ, !P0 ;  /* 0x000000ff04047207 */ /* 0x000fe40004000000 */
[----:B------:R-:W-:Y:S02]  /*0210*/  SEL R16, R5, RZ, !P0 ;  /* 0x000000ff05107207 */ /* 0x000fe40004000000 */
[----:B------:R-:W-:Y:S01]  /*0220*/  SEL R6, R6, RZ, !P0 ;  /* 0x000000ff06067207 */ /* 0x000fe20004000000 */
[----:B------:R1:W-:Y:S01]  /*0230*/  STS [R3+UR4], R4 ;  /* 0x0000000403007988 */ /* 0x0003e20008000804 */
[----:B------:R-:W-:-:S03]  /*0240*/  SEL R18, R7, RZ, !P0 ;  /* 0x000000ff07127207 */ /* 0x000fc60004000000 */
[----:B------:R-:W-:Y:S04]  /*0250*/  STS [R3+UR4+0x8], R16 ;  /* 0x0000081003007988 */ /* 0x000fe80008000804 */
[----:B------:R-:W-:Y:S01]  /*0260*/  STS [R3+UR4+0x10], R6 ;  /* 0x0000100603007988 */ /* 0x000fe20008000804 */
[----:B-1----:R-:W-:-:S03]  /*0270*/  LOP3.LUT R4, R8, 0x1, RZ, 0xc0, !PT ;  /* 0x0000000108047812 */ /* 0x002fc600078ec0ff */
[----:B------:R1:W-:Y:S01]  /*0280*/  STS [R3+UR4+0x18], R18 ;  /* 0x0000181203007988 */ /* 0x0003e20008000804 */
[----:B------:R-:W-:Y:S01]  /*0290*/  BAR.SYNC.DEFER_BLOCKING 0x0 ;  /* 0x0000000000007b1d */ /* 0x000fe20000010000 */
[----:B------:R-:W-:-:S04]  /*02a0*/  ISETP.NE.U32.AND P0, PT, R4, 0x1, PT ;  /* 0x000000010400780c */ /* 0x000fc80003f05070 */
[C---:B------:R-:W-:Y:S01]  /*02b0*/  ISETP.LT.AND P0, PT, R8.reuse, 0x200, P0 ;  /* 0x000002000800780c */ /* 0x040fe20000701270 */
[----:B------:R-:W-:-:S05]  /*02c0*/  IMAD.SHL.U32 R8, R8, 0x2, RZ ;  /* 0x0000000208087824 */ /* 0x000fca00078e00ff */
[----:B-1----:R-:W-:Y:S01]  /*02d0*/  LOP3.LUT R3, R8, 0xfe, RZ, 0xc0, !PT ;  /* 0x000000fe08037812 */ /* 0x002fe200078ec0ff */
[----:B------:R-:W1:Y:S04]  /*02e0*/  @!P1 LDS R13, [R11+UR4] ;  /* 0x000000040b0d9984 */ /* 0x000e680008000800 */
[----:B------:R-:W2:Y:S04]  /*02f0*/  @!P1 LDS R10, [R11+UR4+0x200] ;  /* 0x000200040b0a9984 */ /* 0x000ea80008000800 */
[----:B------:R-:W3:Y:S04]  /*0300*/  @!P1 LDS R12, [R11+UR4+0x400] ;  /* 0x000400040b0c9984 */ /* 0x000ee80008000800 */
[----:B------:R-:W4:Y:S04]  /*0310*/  @!P1 LDS R14, [R11+UR4+0x600] ;  /* 0x000600040b0e9984 */ /* 0x000f280008000800 */
[----:B-1----:R-:W1:Y:S04]  /*0320*/  SHFL.BFLY PT, R20, R13, 0x1, 0x1f ;  /* 0x0c201f000d147f89 */ /* 0x002e6800000e0000 */
[----:B--2---:R-:W2:Y:S04]  /*0330*/  SHFL.BFLY PT, R5, R10, 0x1, 0x1f ;  /* 0x0c201f000a057f89 */ /* 0x004ea800000e0000 */
[----:B---3--:R-:W3:Y:S04]  /*0340*/  SHFL.BFLY PT, R7, R12, 0x1, 0x1f ;  /* 0x0c201f000c077f89 */ /* 0x008ee800000e0000 */
[----:B----4-:R-:W4:Y:S01]  /*0350*/  SHFL.BFLY PT, R15, R14, 0x1, 0x1f ;  /* 0x0c201f000e0f7f89 */ /* 0x010f2200000e0000 */
[----:B-1----:R-:W-:Y:S01]  /*0360*/  FADD R20, R13, R20 ;  /* 0x000000140d147221 */ /* 0x002fe20000000000 */
[----:B--2---:R-:W-:-:S04]  /*0370*/  FADD R16, R10, R5 ;  /* 0x000000050a107221 */ /* 0x004fc80000000000 */
[----:B------:R-:W-:Y:S01]  /*0380*/  @P0 STS [R11+UR4], R20 ;  /* 0x000000140b000988 */ /* 0x000fe20008000804 */
[----:B------:R-:W-:Y:S02]  /*0390*/  VIADD R10, R2, UR4 ;  /* 0x00000004020a7c36 */ /* 0x000fe40008000000 */
[----:B---3--:R-:W-:Y:S01]  /*03a0*/  FADD R18, R12, R7 ;  /* 0x000000070c127221 */ /* 0x008fe20000000000 */
[----:B------:R-:W-:Y:S01]  /*03b0*/  @P0 STS [R11+UR4+0x200], R16 ;  /* 0x000200100b000988 */ /* 0x000fe20008000804 */
[----:B------:R-:W-:Y:S01]  /*03c0*/  IMAD R10, R9, -0x4, R10 ;  /* 0xfffffffc090a7824 */ /* 0x000fe200078e020a */
[C---:B------:R-:W-:Y:S01]  /*03d0*/  LEA R12, R3.reuse, UR4, 0x2 ;  /* 0x00000004030c7c11 */ /* 0x040fe2000f8e10ff */
[----:B----4-:R-:W-:Y:S01]  /*03e0*/  FADD R22, R14, R15 ;  /* 0x0000000f0e167221 */ /* 0x010fe20000000000 */
[----:B------:R-:W-:Y:S01]  /*03f0*/  @P0 STS [R11+UR4+0x400], R18 ;  /* 0x000400120b000988 */ /* 0x000fe20008000804 */
[----:B------:R-:W1:Y:S01]  /*0400*/  LDC.64 R8, c[0x0][0x210] ;  /* 0x00008400ff087b82 */ /* 0x000e620000000a00 */
[----:B------:R-:W-:-:S02]  /*0410*/  PRMT R3, R3, 0x6540, R0 ;  /* 0x0000654003037816 */ /* 0x000fc40000000000 */
[----:B------:R-:W-:Y:S05]  /*0420*/  @P0 STS [R11+UR4+0x600], R22 ;  /* 0x000600160b000988 */ /* 0x000fea0008000804 */
[----:B------:R-:W-:Y:S01]  /*0430*/  BAR.SYNC.DEFER_BLOCKING 0x0 ;  /* 0x0000000000007b1d */ /* 0x000fe20000010000 */
[----:B------:R-:W-:-:S05]  /*0440*/  ISETP.GE.AND P0, PT, R3, 0x100, PT ;  /* 0x000001000300780c */ /* 0x000fca0003f06270 */
[----:B------:R-:W-:Y:S04]  /*0450*/  LDS R4, [R2+UR4] ;  /* 0x0000000402047984 */ /* 0x000fe80008000800 */
[----:B------:R-:W-:Y:S04]  /*0460*/  LDS R5, [R2+UR4+0x8] ;  /* 0x0000080402057984 */ /* 0x000fe80008000800 */
[----:B------:R-:W-:Y:S04]  /*0470*/  LDS R6, [R2+UR4+0x10] ;  /* 0x0000100402067984 */ /* 0x000fe80008000800 */
[----:B------:R1:W2:Y:S01]  /*0480*/  LDS R7, [R2+UR4+0x18] ;  /* 0x0000180402077984 */ /* 0x0002a20008000800 */
[----:B------:R-:W-:Y:S01]  /*0490*/  BAR.SYNC.DEFER_BLOCKING 0x0 ;  /* 0x0000000000007b1d */ /* 0x000fe20000010000 */
[----:B-1----:R-:W-:-:S05]  /*04a0*/  IMAD.WIDE R2, R3, 0x4, R8 ;  /* 0x0000000403027825 */ /* 0x002fca00078e0208 */
[----:B--2---:R1:W-:Y:S02]  /*04b0*/  STS.128 [R10], R4 ;  /* 0x000000040a007388 */ /* 0x0043e40000000c00 */
[----:B------:R-:W-:Y:S06]  /*04c0*/  BAR.SYNC.DEFER_BLOCKING 0x0 ;  /* 0x0000000000007b1d */ /* 0x000fec0000010000 */
[----:B------:R-:W2:Y:S02]  /*04d0*/  LDS.64 R12, [R12] ;  /* 0x000000000c0c7984 */ /* 0x000ea40000000a00 */
[----:B------:R-:W-:Y:S06]  /*04e0*/  BAR.SYNC.DEFER_BLOCKING 0x0 ;  /* 0x0000000000007b1d */ /* 0x000fec0000010000 */
[----:B-1----:R-:W-:Y:S05]  /*04f0*/  @P0 EXIT ;  /* 0x000000000000094d */ /* 0x002fea0003800000 */
[----:B--2---:R-:W-:Y:S01]  /*0500*/  FMUL R12, R12, 0.00390625 ;  /* 0x3b8000000c0c7820 */ /* 0x004fe20000400000 */
[----:B------:R-:W-:-:S05]  /*0510*/  FMUL R13, R13, 0.00390625 ;  /* 0x3b8000000d0d7820 */ /* 0x000fca0000400000 */
[----:B------:R-:W-:Y:S01]  /*0520*/  STG.E.64 desc[UR6][R2.64], R12 ;  /* 0x0000000c02007986 */ /* 0x000fe2000c101b06 */
[----:B------:R-:W-:Y:S05]  /*0530*/  EXIT ;  /* 0x000000000000794d */ /* 0x000fea0003800000 */
.L_x_0:
[----:B------:R-:W-:-:S00]  /*0540*/  BRA `(.L_x_0) ;  /* 0xfffffffc00fc7947 */ /* 0x000fc0000383ffff */
[----:B------:R-:W-:-:S00]  /*0550*/  NOP ;  /* 0x0000000000007918 */ /* 0x000fc00000000000 */
        /* <DEDUP_REMOVED lines=10> */
.L_x_1:


//--------------------- .nv.shared.triton_per_fused_mean_14 --------------------------
	.section	.nv.shared.triton_per_fused_mean_14,"aw",@nobits
	.sectionflags	@""
	.align	16
	.zero		1024


//--------------------- .nv.constant0.triton_per_fused_mean_14 --------------------------
	.section	.nv.constant0.triton_per_fused_mean_14,"a",@progbits
	.sectionflags	@""
	.align	4
.nv.constant0.triton_per_fused_mean_14:
	.zero		552
